//
// Generated by NVIDIA NVVM Compiler
//
// Compiler Build ID: CL-36424714
// Cuda compilation tools, release 13.0, V13.0.88
// Based on NVVM 20.0.0
//

.version 9.0
.target sm_100
.address_size 64

	// .globl	_Z8mykernelPfS_S_

.visible .entry _Z8mykernelPfS_S_(
	.param .u64 .ptr .align 1 _Z8mykernelPfS_S__param_0,
	.param .u64 .ptr .align 1 _Z8mykernelPfS_S__param_1,
	.param .u64 .ptr .align 1 _Z8mykernelPfS_S__param_2
)
{
	.reg .b32 	%r<5>;
	.reg .b32 	%f<4>;
	.reg .b64 	%rd<11>;

	ld.param.u64 	%rd1, [_Z8mykernelPfS_S__param_0];
	ld.param.u64 	%rd2, [_Z8mykernelPfS_S__param_1];
	ld.param.u64 	%rd3, [_Z8mykernelPfS_S__param_2];
	cvta.to.global.u64 	%rd4, %rd3;
	cvta.to.global.u64 	%rd5, %rd2;
	cvta.to.global.u64 	%rd6, %rd1;
	mov.u32 	%r1, %tid.x;
	mov.u32 	%r2, %ctaid.x;
	mov.u32 	%r3, %ntid.x;
	mad.lo.s32 	%r4, %r2, %r3, %r1;
	mul.wide.s32 	%rd7, %r4, 4;
	add.s64 	%rd8, %rd6, %rd7;
	ld.global.f32 	%f1, [%rd8];
	add.s64 	%rd9, %rd5, %rd7;
	ld.global.f32 	%f2, [%rd9];
	mul.f32 	%f3, %f1, %f2;
	add.s64 	%rd10, %rd4, %rd7;
	st.global.f32 	[%rd10], %f3;
	bar.sync 	0;
	ret;

}


// ===== COMPILED SASS (sm_100) =====

	.target	sm_100

	.elftype	@"ET_EXEC"


//--------------------- .note.nv.tkinfo           --------------------------
	.section	.note.nv.tkinfo,"",@"SHT_NOTE"
	.sectionflags	@"SHF_NOTE_NV_TKINFO"
	.tkinfo
        /*0018*/ 	.word	0x00000002
        /*0030*/ 	.string	""
        /*0030*/ 	.string	"ptxas"
        /*0030*/ 	.string	"Cuda compilation tools, release 13.0, V13.0.88"
        /*0030*/ 	.string	"Build cuda_13.0.r13.0/compiler.36424714_0"
        /*0030*/ 	.string	"-arch sm_100 -m 64 "



//--------------------- .note.nv.cuinfo           --------------------------
	.section	.note.nv.cuinfo,"",@"SHT_NOTE"
	.sectionflags	@"SHF_NOTE_NV_CUINFO"
        /*0018*/ 	.short	0x0002
        /*001a*/ 	.short	0x0064
        /*001c*/ 	.short	0x0082
	.zero		2


//--------------------- .nv.info                  --------------------------
	.section	.nv.info,"",@"SHT_CUDA_INFO"
	.align	4


	//----- nvinfo : EIATTR_REGCOUNT
	.align		4
        /*0000*/ 	.byte	0x04, 0x2f
        /*0002*/ 	.short	(.L_1 - .L_0)
	.align		4
.L_0:
        /*0004*/ 	.word	index@(_Z8mykernelPfS_S_)
        /*0008*/ 	.word	0x0000000c


	//----- nvinfo : EIATTR_FRAME_SIZE
	.align		4
.L_1:
        /*000c*/ 	.byte	0x04, 0x11
        /*000e*/ 	.short	(.L_3 - .L_2)
	.align		4
.L_2:
        /*0010*/ 	.word	index@(_Z8mykernelPfS_S_)
        /*0014*/ 	.word	0x00000000


	//----- nvinfo : EIATTR_MIN_STACK_SIZE
	.align		4
.L_3:
        /*0018*/ 	.byte	0x04, 0x12
        /*001a*/ 	.short	(.L_5 - .L_4)
	.align		4
.L_4:
        /*001c*/ 	.word	index@(_Z8mykernelPfS_S_)
        /*0020*/ 	.word	0x00000000
.L_5:


//--------------------- .nv.compat                --------------------------
	.section	.nv.compat,"",@"SHT_CUDA_COMPAT_INFO"
	.align	4
        /*0000*/ 	.byte	0x02, 0x09, 0x00, 0x00, 0x02, 0x02, 0x01, 0x00, 0x02, 0x05, 0x05, 0x00, 0x03, 0x07, 0x01, 0x01
        /*0010*/ 	.byte	0x02, 0x03, 0x00, 0x00, 0x02, 0x06, 0x01, 0x00, 0x04, 0x0b, 0x08, 0x00, 0x09, 0x00, 0x00, 0x00
        /*0020*/ 	.byte	0x00, 0x00, 0x00, 0x00


//--------------------- .nv.info._Z8mykernelPfS_S_ --------------------------
	.section	.nv.info._Z8mykernelPfS_S_,"",@"SHT_CUDA_INFO"
	.sectionflags	@""
	.align	4


	//----- nvinfo : EIATTR_CUDA_API_VERSION
	.align		4
        /*0000*/ 	.byte	0x04, 0x37
        /*0002*/ 	.short	(.L_7 - .L_6)
.L_6:
        /*0004*/ 	.word	0x00000082


	//----- nvinfo : EIATTR_KPARAM_INFO
	.align		4
.L_7:
        /*0008*/ 	.byte	0x04, 0x17
        /*000a*/ 	.short	(.L_9 - .L_8)
.L_8:
        /*000c*/ 	.word	0x00000000
        /*0010*/ 	.short	0x0002
        /*0012*/ 	.short	0x0010
        /*0014*/ 	.byte	0x00, 0xf5, 0x21, 0x00


	//----- nvinfo : EIATTR_KPARAM_INFO
	.align		4
.L_9:
        /*0018*/ 	.byte	0x04, 0x17
        /*001a*/ 	.short	(.L_11 - .L_10)
.L_10:
        /*001c*/ 	.word	0x00000000
        /*0020*/ 	.short	0x0001
        /*0022*/ 	.short	0x0008
        /*0024*/ 	.byte	0x00, 0xf5, 0x21, 0x00


	//----- nvinfo : EIATTR_KPARAM_INFO
	.align		4
.L_11:
        /*0028*/ 	.byte	0x04, 0x17
        /*002a*/ 	.short	(.L_13 - .L_12)
.L_12:
        /*002c*/ 	.word	0x00000000
        /*0030*/ 	.short	0x0000
        /*0032*/ 	.short	0x0000
        /*0034*/ 	.byte	0x00, 0xf5, 0x21, 0x00


	//----- nvinfo : EIATTR_SPARSE_MMA_MASK
	.align		4
.L_13:
        /*0038*/ 	.byte	0x03, 0x50
        /*003a*/ 	.short	0x0000


	//----- nvinfo : EIATTR_MAXREG_COUNT
	.align		4
        /*003c*/ 	.byte	0x03, 0x1b
        /*003e*/ 	.short	0x00ff


	//----- nvinfo : EIATTR_NUM_BARRIERS
	.align		4
        /*0040*/ 	.byte	0x02, 0x4c
        /*0042*/ 	.byte	0x01
	.zero		1


	//----- nvinfo : EIATTR_MERCURY_ISA_VERSION
	.align		4
        /*0044*/ 	.byte	0x03, 0x5f
        /*0046*/ 	.short	0x0101


	//----- nvinfo : EIATTR_VRC_CTA_INIT_COUNT
	.align		4
        /*0048*/ 	.byte	0x02, 0x4a
	.zero		1
	.zero		1


	//----- nvinfo : EIATTR_EXIT_INSTR_OFFSETS
	.align		4
        /*004c*/ 	.byte	0x04, 0x1c
        /*004e*/ 	.short	(.L_15 - .L_14)


	//   ....[0]....
.L_14:
        /*0050*/ 	.word	0x00000110


	//----- nvinfo : EIATTR_CBANK_PARAM_SIZE
	.align		4
.L_15:
        /*0054*/ 	.byte	0x03, 0x19
        /*0056*/ 	.short	0x0018


	//----- nvinfo : EIATTR_PARAM_CBANK
	.align		4
        /*0058*/ 	.byte	0x04, 0x0a
        /*005a*/ 	.short	(.L_17 - .L_16)
	.align		4
.L_16:
        /*005c*/ 	.word	index@(.nv.constant0._Z8mykernelPfS_S_)
        /*0060*/ 	.short	0x0380
        /*0062*/ 	.short	0x0018


	//----- nvinfo : EIATTR_SW_WAR
	.align		4
.L_17:
        /*0064*/ 	.byte	0x04, 0x36
        /*0066*/ 	.short	(.L_19 - .L_18)
.L_18:
        /*0068*/ 	.word	0x00000008
.L_19:


//--------------------- .nv.callgraph             --------------------------
	.section	.nv.callgraph,"",@"SHT_CUDA_CALLGRAPH"
	.align	4
	.sectionentsize	8
	.align		4
        /*0000*/ 	.word	0x00000000
	.align		4
        /*0004*/ 	.word	0xffffffff
	.align		4
        /*0008*/ 	.word	0x00000000
	.align		4
        /*000c*/ 	.word	0xfffffffe
	.align		4
        /*0010*/ 	.word	0x00000000
	.align		4
        /*0014*/ 	.word	0xfffffffd
	.align		4
        /*0018*/ 	.word	0x00000000
	.align		4
        /*001c*/ 	.word	0xfffffffc


//--------------------- .text._Z8mykernelPfS_S_   --------------------------
	.section	.text._Z8mykernelPfS_S_,"ax",@progbits
	.align	128
        .global         _Z8mykernelPfS_S_
        .type           _Z8mykernelPfS_S_,@function
        .size           _Z8mykernelPfS_S_,(.L_x_1 - _Z8mykernelPfS_S_)
        .other          _Z8mykernelPfS_S_,@"STO_CUDA_ENTRY STV_DEFAULT"
_Z8mykernelPfS_S_:
.text._Z8mykernelPfS_S_:
[----:B------:R-:W-:Y:S01]  /*0000*/  LDC R1, c[0x0][0x37c] ;  /* 0x0000df00ff017b82 */ /* 0x000fe20000000800 */
[----:B------:R-:W0:Y:S07]  /*0010*/  S2R R9, SR_TID.X ;  /* 0x0000000000097919 */ /* 0x000e2e0000002100 */
[----:B------:R-:W0:Y:S01]  /*0020*/  S2UR UR6, SR_CTAID.X ;  /* 0x00000000000679c3 */ /* 0x000e220000002500 */
[----:B------:R-:W1:Y:S07]  /*0030*/  LDCU.64 UR4, c[0x0][0x358] ;  /* 0x00006b00ff0477ac */ /* 0x000e6e0008000a00 */
[----:B------:R-:W0:Y:S08]  /*0040*/  LDC R0, c[0x0][0x360] ;  /* 0x0000d800ff007b82 */ /* 0x000e300000000800 */
[----:B------:R-:W2:Y:S08]  /*0050*/  LDC.64 R2, c[0x0][0x380] ;  /* 0x0000e000ff027b82 */ /* 0x000eb00000000a00 */
[----:B------:R-:W3:Y:S01]  /*0060*/  LDC.64 R4, c[0x0][0x388] ;  /* 0x0000e200ff047b82 */ /* 0x000ee20000000a00 */
[----:B0-----:R-:W-:-:S07]  /*0070*/  IMAD R9, R0, UR6, R9 ;  /* 0x0000000600097c24 */ /* 0x001fce000f8e0209 */
[----:B------:R-:W0:Y:S01]  /*0080*/  LDC.64 R6, c[0x0][0x390] ;  /* 0x0000e400ff067b82 */ /* 0x000e220000000a00 */
[----:B--2---:R-:W-:-:S06]  /*0090*/  IMAD.WIDE R2, R9, 0x4, R2 ;  /* 0x0000000409027825 */ /* 0x004fcc00078e0202 */
[----:B-1----:R-:W2:Y:S01]  /*00a0*/  LDG.E R2, desc[UR4][R2.64] ;  /* 0x0000000402027981 */ /* 0x002ea2000c1e1900 */
[----:B---3--:R-:W-:-:S06]  /*00b0*/  IMAD.WIDE R4, R9, 0x4, R4 ;  /* 0x0000000409047825 */ /* 0x008fcc00078e0204 */
[----:B------:R-:W2:Y:S01]  /*00c0*/  LDG.E R5, desc[UR4][R4.64] ;  /* 0x0000000404057981 */ /* 0x000ea2000c1e1900 */
[----:B0-----:R-:W-:-:S04]  /*00d0*/  IMAD.WIDE R6, R9, 0x4, R6 ;  /* 0x0000000409067825 */ /* 0x001fc800078e0206 */
[----:B--2---:R-:W-:-:S05]  /*00e0*/  FMUL R9, R2, R5 ;  /* 0x0000000502097220 */ /* 0x004fca0000400000 */
[----:B------:R-:W-:Y:S01]  /*00f0*/  STG.E desc[UR4][R6.64], R9 ;  /* 0x0000000906007986 */ /* 0x000fe2000c101904 */
[----:B------:R-:W-:Y:S06]  /*0100*/  BAR.SYNC.DEFER_BLOCKING 0x0 ;  /* 0x0000000000007b1d */ /* 0x000fec0000010000 */
[----:B------:R-:W-:Y:S05]  /*0110*/  EXIT ;  /* 0x000000000000794d */ /* 0x000fea0003800000 */
.L_x_0:
[----:B------:R-:W-:-:S00]  /*0120*/  BRA `(.L_x_0) ;  /* 0xfffffffc00fc7947 */ /* 0x000fc0000383ffff */
[----:B------:R-:W-:-:S00]  /*0130*/  NOP ;  /* 0x0000000000007918 */ /* 0x000fc00000000000 */
        /* <DEDUP_REMOVED lines=12> */
.L_x_1:


//--------------------- .nv.shared.reserved.0     --------------------------
	.section	.nv.shared.reserved.0,"aw",@nobits
	.weak		__nv_reservedSMEM_offset_0_alias
	.size		__nv_reservedSMEM_offset_0_alias, 0, 64
	.other		__nv_reservedSMEM_offset_0_alias,@"STO_CUDA_RESERVED_SHARED STV_DEFAULT"
__nv_reservedSMEM_offset_0_alias:
	.zero		0
	.zero		64


//--------------------- .nv.constant0._Z8mykernelPfS_S_ --------------------------
	.section	.nv.constant0._Z8mykernelPfS_S_,"a",@progbits
	.sectionflags	@""
	.align	4
.nv.constant0._Z8mykernelPfS_S_:
	.zero		920


//--------------------- SYMBOLS --------------------------

	.type		.nv.reservedSmem.offset0,@object
	.size		.nv.reservedSmem.offset0,0x4
